//
// Generated by NVIDIA NVVM Compiler
//
// Compiler Build ID: CL-36424714
// Cuda compilation tools, release 13.0, V13.0.88
// Based on NVVM 20.0.0
//

.version 9.0
.target sm_100
.address_size 64

	// .globl	_Z6kernelPiS_

.visible .entry _Z6kernelPiS_(
	.param .u64 .ptr .align 1 _Z6kernelPiS__param_0,
	.param .u64 .ptr .align 1 _Z6kernelPiS__param_1
)
{
	.reg .pred 	%p<2>;
	.reg .b32 	%r<14>;
	.reg .b64 	%rd<9>;

	ld.param.u64 	%rd1, [_Z6kernelPiS__param_0];
	ld.param.u64 	%rd2, [_Z6kernelPiS__param_1];
	mov.u32 	%r3, %tid.x;
	mov.u32 	%r1, %ctaid.x;
	mov.u32 	%r4, %ntid.x;
	mad.lo.s32 	%r2, %r1, %r4, %r3;
	setp.gt.s32 	%p1, %r2, 999999;
	@%p1 bra 	$L__BB0_2;
	cvta.to.global.u64 	%rd3, %rd1;
	cvta.to.global.u64 	%rd4, %rd2;
	mul.wide.s32 	%rd5, %r2, 4;
	add.s64 	%rd6, %rd3, %rd5;
	ld.global.u32 	%r5, [%rd6];
	shr.s32 	%r6, %r5, 31;
	shr.u32 	%r7, %r6, 29;
	add.s32 	%r8, %r5, %r7;
	and.b32  	%r9, %r8, -8;
	sub.s32 	%r10, %r5, %r9;
	shl.b32 	%r11, %r1, 3;
	add.s32 	%r12, %r11, %r10;
	mul.wide.u32 	%rd7, %r12, 4;
	add.s64 	%rd8, %rd4, %rd7;
	atom.global.add.u32 	%r13, [%rd8], 1;
	bar.sync 	0;
$L__BB0_2:
	ret;

}
	// .globl	_Z10histogramaPi
.visible .entry _Z10histogramaPi(
	.param .u64 .ptr .align 1 _Z10histogramaPi_param_0
)
{
	.reg .pred 	%p<4>;
	.reg .b32 	%r<7>;
	.reg .b64 	%rd<5>;

	ld.param.u64 	%rd1, [_Z10histogramaPi_param_0];
	mov.u32 	%r2, %tid.x;
	mov.u32 	%r1, %ctaid.x;
	mov.u32 	%r3, %ntid.x;
	mad.lo.s32 	%r4, %r1, %r3, %r2;
	setp.gt.s32 	%p1, %r4, 999999;
	setp.ne.s32 	%p2, %r2, 0;
	or.pred  	%p3, %p2, %p1;
	@%p3 bra 	$L__BB1_2;
	cvta.to.global.u64 	%rd2, %rd1;
	shl.b32 	%r5, %r1, 3;
	mul.wide.u32 	%rd3, %r5, 4;
	add.s64 	%rd4, %rd2, %rd3;
	mov.b32 	%r6, 0;
	st.global.u32 	[%rd4], %r6;
	st.global.u32 	[%rd4+4], %r6;
	st.global.u32 	[%rd4+8], %r6;
	st.global.u32 	[%rd4+12], %r6;
	st.global.u32 	[%rd4+16], %r6;
	st.global.u32 	[%rd4+20], %r6;
	st.global.u32 	[%rd4+24], %r6;
	st.global.u32 	[%rd4+28], %r6;
$L__BB1_2:
	ret;

}
	// .globl	_Z9reduccioniPiS_
.visible .entry _Z9reduccioniPiS_(
	.param .u32 _Z9reduccioniPiS__param_0,
	.param .u64 .ptr .align 1 _Z9reduccioniPiS__param_1,
	.param .u64 .ptr .align 1 _Z9reduccioniPiS__param_2
)
{
	.reg .pred 	%p<3>;
	.reg .b32 	%r<14>;
	.reg .b64 	%rd<11>;

	ld.param.u32 	%r2, [_Z9reduccioniPiS__param_0];
	ld.param.u64 	%rd3, [_Z9reduccioniPiS__param_1];
	ld.param.u64 	%rd2, [_Z9reduccioniPiS__param_2];
	cvta.to.global.u64 	%rd4, %rd3;
	mov.u32 	%r3, %tid.x;
	mov.u32 	%r4, %ctaid.x;
	mov.u32 	%r5, %ntid.x;
	mad.lo.s32 	%r1, %r4, %r5, %r3;
	shl.b32 	%r6, %r2, 2;
	setp.ge.s32 	%p1, %r1, %r6;
	mul.wide.s32 	%rd5, %r1, 4;
	add.s64 	%rd1, %rd4, %rd5;
	@%p1 bra 	$L__BB2_2;
	shr.u32 	%r7, %r2, 31;
	add.s32 	%r8, %r2, %r7;
	shl.b32 	%r9, %r8, 2;
	and.b32  	%r10, %r9, -8;
	mul.wide.s32 	%rd6, %r10, 4;
	add.s64 	%rd7, %rd1, %rd6;
	ld.global.u32 	%r11, [%rd7];
	atom.global.add.u32 	%r12, [%rd1], %r11;
$L__BB2_2:
	setp.gt.s32 	%p2, %r1, 7;
	@%p2 bra 	$L__BB2_4;
	ld.global.u32 	%r13, [%rd1];
	cvta.to.global.u64 	%rd8, %rd2;
	add.s64 	%rd10, %rd8, %rd5;
	st.global.u32 	[%rd10], %r13;
	bar.sync 	0;
$L__BB2_4:
	ret;

}


// ===== COMPILED SASS (sm_100) =====

	.target	sm_100

	.elftype	@"ET_EXEC"


//--------------------- .note.nv.tkinfo           --------------------------
	.section	.note.nv.tkinfo,"",@"SHT_NOTE"
	.sectionflags	@"SHF_NOTE_NV_TKINFO"
	.tkinfo
        /*0018*/ 	.word	0x00000002
        /*0030*/ 	.string	""
        /*0030*/ 	.string	"ptxas"
        /*0030*/ 	.string	"Cuda compilation tools, release 13.0, V13.0.88"
        /*0030*/ 	.string	"Build cuda_13.0.r13.0/compiler.36424714_0"
        /*0030*/ 	.string	"-arch sm_100 -m 64 "



//--------------------- .note.nv.cuinfo           --------------------------
	.section	.note.nv.cuinfo,"",@"SHT_NOTE"
	.sectionflags	@"SHF_NOTE_NV_CUINFO"
        /*0018*/ 	.short	0x0002
        /*001a*/ 	.short	0x0064
        /*001c*/ 	.short	0x0082
	.zero		2


//--------------------- .nv.info                  --------------------------
	.section	.nv.info,"",@"SHT_CUDA_INFO"
	.align	4


	//----- nvinfo : EIATTR_REGCOUNT
	.align		4
        /*0000*/ 	.byte	0x04, 0x2f
        /*0002*/ 	.short	(.L_1 - .L_0)
	.align		4
.L_0:
        /*0004*/ 	.word	index@(_Z6kernelPiS_)
        /*0008*/ 	.word	0x0000000c


	//----- nvinfo : EIATTR_FRAME_SIZE
	.align		4
.L_1:
        /*000c*/ 	.byte	0x04, 0x11
        /*000e*/ 	.short	(.L_3 - .L_2)
	.align		4
.L_2:
        /*0010*/ 	.word	index@(_Z6kernelPiS_)
        /*0014*/ 	.word	0x00000000


	//----- nvinfo : EIATTR_REGCOUNT
	.align		4
.L_3:
        /*0018*/ 	.byte	0x04, 0x2f
        /*001a*/ 	.short	(.L_5 - .L_4)
	.align		4
.L_4:
        /*001c*/ 	.word	index@(_Z10histogramaPi)
        /*0020*/ 	.word	0x00000008


	//----- nvinfo : EIATTR_FRAME_SIZE
	.align		4
.L_5:
        /*0024*/ 	.byte	0x04, 0x11
        /*0026*/ 	.short	(.L_7 - .L_6)
	.align		4
.L_6:
        /*0028*/ 	.word	index@(_Z10histogramaPi)
        /*002c*/ 	.word	0x00000000


	//----- nvinfo : EIATTR_REGCOUNT
	.align		4
.L_7:
        /*0030*/ 	.byte	0x04, 0x2f
        /*0032*/ 	.short	(.L_9 - .L_8)
	.align		4
.L_8:
        /*0034*/ 	.word	index@(_Z9reduccioniPiS_)
        /*0038*/ 	.word	0x0000000a


	//----- nvinfo : EIATTR_FRAME_SIZE
	.align		4
.L_9:
        /*003c*/ 	.byte	0x04, 0x11
        /*003e*/ 	.short	(.L_11 - .L_10)
	.align		4
.L_10:
        /*0040*/ 	.word	index@(_Z9reduccioniPiS_)
        /*0044*/ 	.word	0x00000000


	//----- nvinfo : EIATTR_MIN_STACK_SIZE
	.align		4
.L_11:
        /*0048*/ 	.byte	0x04, 0x12
        /*004a*/ 	.short	(.L_13 - .L_12)
	.align		4
.L_12:
        /*004c*/ 	.word	index@(_Z9reduccioniPiS_)
        /*0050*/ 	.word	0x00000000


	//----- nvinfo : EIATTR_MIN_STACK_SIZE
	.align		4
.L_13:
        /*0054*/ 	.byte	0x04, 0x12
        /*0056*/ 	.short	(.L_15 - .L_14)
	.align		4
.L_14:
        /*0058*/ 	.word	index@(_Z10histogramaPi)
        /*005c*/ 	.word	0x00000000


	//----- nvinfo : EIATTR_MIN_STACK_SIZE
	.align		4
.L_15:
        /*0060*/ 	.byte	0x04, 0x12
        /*0062*/ 	.short	(.L_17 - .L_16)
	.align		4
.L_16:
        /*0064*/ 	.word	index@(_Z6kernelPiS_)
        /*0068*/ 	.word	0x00000000
.L_17:


//--------------------- .nv.compat                --------------------------
	.section	.nv.compat,"",@"SHT_CUDA_COMPAT_INFO"
	.align	4
        /*0000*/ 	.byte	0x02, 0x09, 0x00, 0x00, 0x02, 0x02, 0x01, 0x00, 0x02, 0x05, 0x05, 0x00, 0x03, 0x07, 0x01, 0x01
        /*0010*/ 	.byte	0x02, 0x03, 0x00, 0x00, 0x02, 0x06, 0x01, 0x00, 0x04, 0x0b, 0x08, 0x00, 0x09, 0x00, 0x00, 0x00
        /*0020*/ 	.byte	0x00, 0x00, 0x00, 0x00


//--------------------- .nv.info._Z9reduccioniPiS_ --------------------------
	.section	.nv.info._Z9reduccioniPiS_,"",@"SHT_CUDA_INFO"
	.sectionflags	@""
	.align	4


	//----- nvinfo : EIATTR_CUDA_API_VERSION
	.align		4
        /*0000*/ 	.byte	0x04, 0x37
        /*0002*/ 	.short	(.L_19 - .L_18)
.L_18:
        /*0004*/ 	.word	0x00000082


	//----- nvinfo : EIATTR_KPARAM_INFO
	.align		4
.L_19:
        /*0008*/ 	.byte	0x04, 0x17
        /*000a*/ 	.short	(.L_21 - .L_20)
.L_20:
        /*000c*/ 	.word	0x00000000
        /*0010*/ 	.short	0x0002
        /*0012*/ 	.short	0x0010
        /*0014*/ 	.byte	0x00, 0xf5, 0x21, 0x00


	//----- nvinfo : EIATTR_KPARAM_INFO
	.align		4
.L_21:
        /*0018*/ 	.byte	0x04, 0x17
        /*001a*/ 	.short	(.L_23 - .L_22)
.L_22:
        /*001c*/ 	.word	0x00000000
        /*0020*/ 	.short	0x0001
        /*0022*/ 	.short	0x0008
        /*0024*/ 	.byte	0x00, 0xf5, 0x21, 0x00


	//----- nvinfo : EIATTR_KPARAM_INFO
	.align		4
.L_23:
        /*0028*/ 	.byte	0x04, 0x17
        /*002a*/ 	.short	(.L_25 - .L_24)
.L_24:
        /*002c*/ 	.word	0x00000000
        /*0030*/ 	.short	0x0000
        /*0032*/ 	.short	0x0000
        /*0034*/ 	.byte	0x00, 0xf0, 0x11, 0x00


	//----- nvinfo : EIATTR_SPARSE_MMA_MASK
	.align		4
.L_25:
        /*0038*/ 	.byte	0x03, 0x50
        /*003a*/ 	.short	0x0000


	//----- nvinfo : EIATTR_MAXREG_COUNT
	.align		4
        /*003c*/ 	.byte	0x03, 0x1b
        /*003e*/ 	.short	0x00ff


	//----- nvinfo : EIATTR_NUM_BARRIERS
	.align		4
        /*0040*/ 	.byte	0x02, 0x4c
        /*0042*/ 	.byte	0x01
	.zero		1


	//----- nvinfo : EIATTR_MERCURY_ISA_VERSION
	.align		4
        /*0044*/ 	.byte	0x03, 0x5f
        /*0046*/ 	.short	0x0101


	//----- nvinfo : EIATTR_VRC_CTA_INIT_COUNT
	.align		4
        /*0048*/ 	.byte	0x02, 0x4a
	.zero		1
	.zero		1


	//----- nvinfo : EIATTR_EXIT_INSTR_OFFSETS
	.align		4
        /*004c*/ 	.byte	0x04, 0x1c
        /*004e*/ 	.short	(.L_27 - .L_26)


	//   ....[0]....
.L_26:
        /*0050*/ 	.word	0x00000150


	//   ....[1]....
        /*0054*/ 	.word	0x000001b0


	//----- nvinfo : EIATTR_CRS_STACK_SIZE
	.align		4
.L_27:
        /*0058*/ 	.byte	0x04, 0x1e
        /*005a*/ 	.short	(.L_29 - .L_28)
.L_28:
        /*005c*/ 	.word	0x00000000


	//----- nvinfo : EIATTR_CBANK_PARAM_SIZE
	.align		4
.L_29:
        /*0060*/ 	.byte	0x03, 0x19
        /*0062*/ 	.short	0x0018


	//----- nvinfo : EIATTR_PARAM_CBANK
	.align		4
        /*0064*/ 	.byte	0x04, 0x0a
        /*0066*/ 	.short	(.L_31 - .L_30)
	.align		4
.L_30:
        /*0068*/ 	.word	index@(.nv.constant0._Z9reduccioniPiS_)
        /*006c*/ 	.short	0x0380
        /*006e*/ 	.short	0x0018


	//----- nvinfo : EIATTR_SW_WAR
	.align		4
.L_31:
        /*0070*/ 	.byte	0x04, 0x36
        /*0072*/ 	.short	(.L_33 - .L_32)
.L_32:
        /*0074*/ 	.word	0x00000008
.L_33:


//--------------------- .nv.info._Z10histogramaPi --------------------------
	.section	.nv.info._Z10histogramaPi,"",@"SHT_CUDA_INFO"
	.sectionflags	@""
	.align	4


	//----- nvinfo : EIATTR_CUDA_API_VERSION
	.align		4
        /*0000*/ 	.byte	0x04, 0x37
        /*0002*/ 	.short	(.L_35 - .L_34)
.L_34:
        /*0004*/ 	.word	0x00000082


	//----- nvinfo : EIATTR_KPARAM_INFO
	.align		4
.L_35:
        /*0008*/ 	.byte	0x04, 0x17
        /*000a*/ 	.short	(.L_37 - .L_36)
.L_36:
        /*000c*/ 	.word	0x00000000
        /*0010*/ 	.short	0x0000
        /*0012*/ 	.short	0x0000
        /*0014*/ 	.byte	0x00, 0xf5, 0x21, 0x00


	//----- nvinfo : EIATTR_SPARSE_MMA_MASK
	.align		4
.L_37:
        /*0018*/ 	.byte	0x03, 0x50
        /*001a*/ 	.short	0x0000


	//----- nvinfo : EIATTR_MAXREG_COUNT
	.align		4
        /*001c*/ 	.byte	0x03, 0x1b
        /*001e*/ 	.short	0x00ff


	//----- nvinfo : EIATTR_MERCURY_ISA_VERSION
	.align		4
        /*0020*/ 	.byte	0x03, 0x5f
        /*0022*/ 	.short	0x0101


	//----- nvinfo : EIATTR_VRC_CTA_INIT_COUNT
	.align		4
        /*0024*/ 	.byte	0x02, 0x4a
	.zero		1
	.zero		1


	//----- nvinfo : EIATTR_EXIT_INSTR_OFFSETS
	.align		4
        /*0028*/ 	.byte	0x04, 0x1c
        /*002a*/ 	.short	(.L_39 - .L_38)


	//   ....[0]....
.L_38:
        /*002c*/ 	.word	0x00000070


	//   ....[1]....
        /*0030*/ 	.word	0x00000140


	//----- nvinfo : EIATTR_CBANK_PARAM_SIZE
	.align		4
.L_39:
        /*0034*/ 	.byte	0x03, 0x19
        /*0036*/ 	.short	0x0008


	//----- nvinfo : EIATTR_PARAM_CBANK
	.align		4
        /*0038*/ 	.byte	0x04, 0x0a
        /*003a*/ 	.short	(.L_41 - .L_40)
	.align		4
.L_40:
        /*003c*/ 	.word	index@(.nv.constant0._Z10histogramaPi)
        /*0040*/ 	.short	0x0380
        /*0042*/ 	.short	0x0008


	//----- nvinfo : EIATTR_SW_WAR
	.align		4
.L_41:
        /*0044*/ 	.byte	0x04, 0x36
        /*0046*/ 	.short	(.L_43 - .L_42)
.L_42:
        /*0048*/ 	.word	0x00000008
.L_43:


//--------------------- .nv.info._Z6kernelPiS_    --------------------------
	.section	.nv.info._Z6kernelPiS_,"",@"SHT_CUDA_INFO"
	.sectionflags	@""
	.align	4


	//----- nvinfo : EIATTR_CUDA_API_VERSION
	.align		4
        /*0000*/ 	.byte	0x04, 0x37
        /*0002*/ 	.short	(.L_45 - .L_44)
.L_44:
        /*0004*/ 	.word	0x00000082


	//----- nvinfo : EIATTR_KPARAM_INFO
	.align		4
.L_45:
        /*0008*/ 	.byte	0x04, 0x17
        /*000a*/ 	.short	(.L_47 - .L_46)
.L_46:
        /*000c*/ 	.word	0x00000000
        /*0010*/ 	.short	0x0001
        /*0012*/ 	.short	0x0008
        /*0014*/ 	.byte	0x00, 0xf5, 0x21, 0x00


	//----- nvinfo : EIATTR_KPARAM_INFO
	.align		4
.L_47:
        /*0018*/ 	.byte	0x04, 0x17
        /*001a*/ 	.short	(.L_49 - .L_48)
.L_48:
        /*001c*/ 	.word	0x00000000
        /*0020*/ 	.short	0x0000
        /*0022*/ 	.short	0x0000
        /*0024*/ 	.byte	0x00, 0xf5, 0x21, 0x00


	//----- nvinfo : EIATTR_SPARSE_MMA_MASK
	.align		4
.L_49:
        /*0028*/ 	.byte	0x03, 0x50
        /*002a*/ 	.short	0x0000


	//----- nvinfo : EIATTR_MAXREG_COUNT
	.align		4
        /*002c*/ 	.byte	0x03, 0x1b
        /*002e*/ 	.short	0x00ff


	//----- nvinfo : EIATTR_NUM_BARRIERS
	.align		4
        /*0030*/ 	.byte	0x02, 0x4c
        /*0032*/ 	.byte	0x01
	.zero		1


	//----- nvinfo : EIATTR_MERCURY_ISA_VERSION
	.align		4
        /*0034*/ 	.byte	0x03, 0x5f
        /*0036*/ 	.short	0x0101


	//----- nvinfo : EIATTR_VRC_CTA_INIT_COUNT
	.align		4
        /*0038*/ 	.byte	0x02, 0x4a
	.zero		1
	.zero		1


	//----- nvinfo : EIATTR_EXIT_INSTR_OFFSETS
	.align		4
        /*003c*/ 	.byte	0x04, 0x1c
        /*003e*/ 	.short	(.L_51 - .L_50)


	//   ....[0]....
.L_50:
        /*0040*/ 	.word	0x00000060


	//   ....[1]....
        /*0044*/ 	.word	0x00000150


	//----- nvinfo : EIATTR_CBANK_PARAM_SIZE
	.align		4
.L_51:
        /*0048*/ 	.byte	0x03, 0x19
        /*004a*/ 	.short	0x0010


	//----- nvinfo : EIATTR_PARAM_CBANK
	.align		4
        /*004c*/ 	.byte	0x04, 0x0a
        /*004e*/ 	.short	(.L_53 - .L_52)
	.align		4
.L_52:
        /*0050*/ 	.word	index@(.nv.constant0._Z6kernelPiS_)
        /*0054*/ 	.short	0x0380
        /*0056*/ 	.short	0x0010


	//----- nvinfo : EIATTR_SW_WAR
	.align		4
.L_53:
        /*0058*/ 	.byte	0x04, 0x36
        /*005a*/ 	.short	(.L_55 - .L_54)
.L_54:
        /*005c*/ 	.word	0x00000008
.L_55:


//--------------------- .nv.callgraph             --------------------------
	.section	.nv.callgraph,"",@"SHT_CUDA_CALLGRAPH"
	.align	4
	.sectionentsize	8
	.align		4
        /*0000*/ 	.word	0x00000000
	.align		4
        /*0004*/ 	.word	0xffffffff
	.align		4
        /*0008*/ 	.word	0x00000000
	.align		4
        /*000c*/ 	.word	0xfffffffe
	.align		4
        /*0010*/ 	.word	0x00000000
	.align		4
        /*0014*/ 	.word	0xfffffffd
	.align		4
        /*0018*/ 	.word	0x00000000
	.align		4
        /*001c*/ 	.word	0xfffffffc


//--------------------- .text._Z9reduccioniPiS_   --------------------------
	.section	.text._Z9reduccioniPiS_,"ax",@progbits
	.align	128
        .global         _Z9reduccioniPiS_
        .type           _Z9reduccioniPiS_,@function
        .size           _Z9reduccioniPiS_,(.L_x_5 - _Z9reduccioniPiS_)
        .other          _Z9reduccioniPiS_,@"STO_CUDA_ENTRY STV_DEFAULT"
_Z9reduccioniPiS_:
.text._Z9reduccioniPiS_:
[----:B------:R-:W-:Y:S01]  /*0000*/  LDC R1, c[0x0][0x37c] ;  /* 0x0000df00ff017b82 */ /* 0x000fe20000000800 */
[----:B------:R-:W0:Y:S07]  /*0010*/  S2R R7, SR_TID.X ;  /* 0x0000000000077919 */ /* 0x000e2e0000002100 */
[----:B------:R-:W0:Y:S01]  /*0020*/  S2UR UR4, SR_CTAID.X ;  /* 0x00000000000479c3 */ /* 0x000e220000002500 */
[----:B------:R-:W-:Y:S07]  /*0030*/  BSSY.RECONVERGENT B0, `(.L_x_0) ;  /* 0x0000011000007945 */ /* 0x000fee0003800200 */
[----:B------:R-:W0:Y:S08]  /*0040*/  LDC R0, c[0x0][0x360] ;  /* 0x0000d800ff007b82 */ /* 0x000e300000000800 */
[----:B------:R-:W1:Y:S08]  /*0050*/  LDC R4, c[0x0][0x380] ;  /* 0x0000e000ff047b82 */ /* 0x000e700000000800 */
[----:B------:R-:W2:Y:S01]  /*0060*/  LDC.64 R2, c[0x0][0x388] ;  /* 0x0000e200ff027b82 */ /* 0x000ea20000000a00 */
[----:B0-----:R-:W-:Y:S01]  /*0070*/  IMAD R7, R0, UR4, R7 ;  /* 0x0000000400077c24 */ /* 0x001fe2000f8e0207 */
[----:B------:R-:W0:Y:S04]  /*0080*/  LDCU.64 UR4, c[0x0][0x358] ;  /* 0x00006b00ff0477ac */ /* 0x000e280008000a00 */
[----:B------:R-:W-:-:S02]  /*0090*/  ISETP.GT.AND P1, PT, R7, 0x7, PT ;  /* 0x000000070700780c */ /* 0x000fc40003f24270 */
[----:B-1----:R-:W-:-:S04]  /*00a0*/  SHF.L.U32 R0, R4, 0x2, RZ ;  /* 0x0000000204007819 */ /* 0x002fc800000006ff */
[C---:B------:R-:W-:Y:S01]  /*00b0*/  ISETP.GE.AND P0, PT, R7.reuse, R0, PT ;  /* 0x000000000700720c */ /* 0x040fe20003f06270 */
[----:B--2---:R-:W-:-:S12]  /*00c0*/  IMAD.WIDE R2, R7, 0x4, R2 ;  /* 0x0000000407027825 */ /* 0x004fd800078e0202 */
[----:B0-----:R-:W-:Y:S05]  /*00d0*/  @P0 BRA `(.L_x_1) ;  /* 0x0000000000180947 */ /* 0x001fea0003800000 */
[----:B------:R-:W-:-:S04]  /*00e0*/  LEA.HI R0, R4, R4, RZ, 0x1 ;  /* 0x0000000404007211 */ /* 0x000fc800078f08ff */
[----:B------:R-:W-:-:S04]  /*00f0*/  SHF.L.U32 R0, R0, 0x2, RZ ;  /* 0x0000000200007819 */ /* 0x000fc800000006ff */
[----:B------:R-:W-:-:S05]  /*0100*/  LOP3.LUT R5, R0, 0xfffffff8, RZ, 0xc0, !PT ;  /* 0xfffffff800057812 */ /* 0x000fca00078ec0ff */
[----:B------:R-:W-:-:S06]  /*0110*/  IMAD.WIDE R4, R5, 0x4, R2 ;  /* 0x0000000405047825 */ /* 0x000fcc00078e0202 */
[----:B------:R-:W2:Y:S04]  /*0120*/  LDG.E R5, desc[UR4][R4.64] ;  /* 0x0000000404057981 */ /* 0x000ea8000c1e1900 */
[----:B--2---:R0:W-:Y:S02]  /*0130*/  REDG.E.ADD.STRONG.GPU desc[UR4][R2.64], R5 ;  /* 0x000000050200798e */ /* 0x0041e4000c12e104 */
.L_x_1:
[----:B------:R-:W-:Y:S05]  /*0140*/  BSYNC.RECONVERGENT B0 ;  /* 0x0000000000007941 */ /* 0x000fea0003800200 */
.L_x_0:
[----:B------:R-:W-:Y:S05]  /*0150*/  @P1 EXIT ;  /* 0x000000000000194d */ /* 0x000fea0003800000 */
[----:B0-----:R-:W2:Y:S01]  /*0160*/  LDG.E R3, desc[UR4][R2.64] ;  /* 0x0000000402037981 */ /* 0x001ea2000c1e1900 */
[----:B------:R-:W0:Y:S02]  /*0170*/  LDC.64 R4, c[0x0][0x390] ;  /* 0x0000e400ff047b82 */ /* 0x000e240000000a00 */
[----:B0-----:R-:W-:-:S05]  /*0180*/  IMAD.WIDE R4, R7, 0x4, R4 ;  /* 0x0000000407047825 */ /* 0x001fca00078e0204 */
[----:B--2---:R-:W-:Y:S01]  /*0190*/  STG.E desc[UR4][R4.64], R3 ;  /* 0x0000000304007986 */ /* 0x004fe2000c101904 */
[----:B------:R-:W-:Y:S06]  /*01a0*/  BAR.SYNC.DEFER_BLOCKING 0x0 ;  /* 0x0000000000007b1d */ /* 0x000fec0000010000 */
[----:B------:R-:W-:Y:S05]  /*01b0*/  EXIT ;  /* 0x000000000000794d */ /* 0x000fea0003800000 */
.L_x_2:
[----:B------:R-:W-:-:S00]  /*01c0*/  BRA `(.L_x_2) ;  /* 0xfffffffc00fc7947 */ /* 0x000fc0000383ffff */
[----:B------:R-:W-:-:S00]  /*01d0*/  NOP ;  /* 0x0000000000007918 */ /* 0x000fc00000000000 */
        /* <DEDUP_REMOVED lines=10> */
.L_x_5:


//--------------------- .text._Z10histogramaPi    --------------------------
	.section	.text._Z10histogramaPi,"ax",@progbits
	.align	128
        .global         _Z10histogramaPi
        .type           _Z10histogramaPi,@function
        .size           _Z10histogramaPi,(.L_x_6 - _Z10histogramaPi)
        .other          _Z10histogramaPi,@"STO_CUDA_ENTRY STV_DEFAULT"
_Z10histogramaPi:
.text._Z10histogramaPi:
[----:B------:R-:W-:Y:S01]  /*0000*/  LDC R1, c[0x0][0x37c] ;  /* 0x0000df00ff017b82 */ /* 0x000fe20000000800 */
[----:B------:R-:W0:Y:S01]  /*0010*/  S2R R0, SR_TID.X ;  /* 0x0000000000007919 */ /* 0x000e220000002100 */
[----:B------:R-:W0:Y:S01]  /*0020*/  LDCU UR4, c[0x0][0x360] ;  /* 0x00006c00ff0477ac */ /* 0x000e220008000800 */
[----:B------:R-:W0:Y:S02]  /*0030*/  S2R R5, SR_CTAID.X ;  /* 0x0000000000057919 */ /* 0x000e240000002500 */
[----:B0-----:R-:W-:-:S05]  /*0040*/  IMAD R2, R5, UR4, R0 ;  /* 0x0000000405027c24 */ /* 0x001fca000f8e0200 */
[----:B------:R-:W-:-:S04]  /*0050*/  ISETP.GT.AND P0, PT, R2, 0xf423f, PT ;  /* 0x000f423f0200780c */ /* 0x000fc80003f04270 */
[----:B------:R-:W-:-:S13]  /*0060*/  ISETP.NE.OR P0, PT, R0, RZ, P0 ;  /* 0x000000ff0000720c */ /* 0x000fda0000705670 */
[----:B------:R-:W-:Y:S05]  /*0070*/  @P0 EXIT ;  /* 0x000000000000094d */ /* 0x000fea0003800000 */
[----:B------:R-:W0:Y:S01]  /*0080*/  LDC.64 R2, c[0x0][0x380] ;  /* 0x0000e000ff027b82 */ /* 0x000e220000000a00 */
[----:B------:R-:W1:Y:S01]  /*0090*/  LDCU.64 UR4, c[0x0][0x358] ;  /* 0x00006b00ff0477ac */ /* 0x000e620008000a00 */
[----:B------:R-:W-:-:S05]  /*00a0*/  SHF.L.U32 R5, R5, 0x3, RZ ;  /* 0x0000000305057819 */ /* 0x000fca00000006ff */
[----:B0-----:R-:W-:-:S05]  /*00b0*/  IMAD.WIDE.U32 R2, R5, 0x4, R2 ;  /* 0x0000000405027825 */ /* 0x001fca00078e0002 */
[----:B-1----:R-:W-:Y:S04]  /*00c0*/  STG.E desc[UR4][R2.64], RZ ;  /* 0x000000ff02007986 */ /* 0x002fe8000c101904 */
[----:B------:R-:W-:Y:S04]  /*00d0*/  STG.E desc[UR4][R2.64+0x4], RZ ;  /* 0x000004ff02007986 */ /* 0x000fe8000c101904 */
[----:B------:R-:W-:Y:S04]  /*00e0*/  STG.E desc[UR4][R2.64+0x8], RZ ;  /* 0x000008ff02007986 */ /* 0x000fe8000c101904 */
[----:B------:R-:W-:Y:S04]  /*00f0*/  STG.E desc[UR4][R2.64+0xc], RZ ;  /* 0x00000cff02007986 */ /* 0x000fe8000c101904 */
[----:B------:R-:W-:Y:S04]  /*0100*/  STG.E desc[UR4][R2.64+0x10], RZ ;  /* 0x000010ff02007986 */ /* 0x000fe8000c101904 */
[----:B------:R-:W-:Y:S04]  /*0110*/  STG.E desc[UR4][R2.64+0x14], RZ ;  /* 0x000014ff02007986 */ /* 0x000fe8000c101904 */
[----:B------:R-:W-:Y:S04]  /*0120*/  STG.E desc[UR4][R2.64+0x18], RZ ;  /* 0x000018ff02007986 */ /* 0x000fe8000c101904 */
[----:B------:R-:W-:Y:S01]  /*0130*/  STG.E desc[UR4][R2.64+0x1c], RZ ;  /* 0x00001cff02007986 */ /* 0x000fe2000c101904 */
[----:B------:R-:W-:Y:S05]  /*0140*/  EXIT ;  /* 0x000000000000794d */ /* 0x000fea0003800000 */
.L_x_3:
        /* <DEDUP_REMOVED lines=11> */
.L_x_6:


//--------------------- .text._Z6kernelPiS_       --------------------------
	.section	.text._Z6kernelPiS_,"ax",@progbits
	.align	128
        .global         _Z6kernelPiS_
        .type           _Z6kernelPiS_,@function
        .size           _Z6kernelPiS_,(.L_x_7 - _Z6kernelPiS_)
        .other          _Z6kernelPiS_,@"STO_CUDA_ENTRY STV_DEFAULT"
_Z6kernelPiS_:
.text._Z6kernelPiS_:
[----:B------:R-:W-:Y:S01]  /*0000*/  LDC R1, c[0x0][0x37c] ;  /* 0x0000df00ff017b82 */ /* 0x000fe20000000800 */
[----:B------:R-:W0:Y:S01]  /*0010*/  S2R R5, SR_TID.X ;  /* 0x0000000000057919 */ /* 0x000e220000002100 */
[----:B------:R-:W0:Y:S01]  /*0020*/  LDCU UR4, c[0x0][0x360] ;  /* 0x00006c00ff0477ac */ /* 0x000e220008000800 */
[----:B------:R-:W0:Y:S02]  /*0030*/  S2R R0, SR_CTAID.X ;  /* 0x0000000000007919 */ /* 0x000e240000002500 */
[----:B0-----:R-:W-:-:S05]  /*0040*/  IMAD R5, R0, UR4, R5 ;  /* 0x0000000400057c24 */ /* 0x001fca000f8e0205 */
[----:B------:R-:W-:-:S13]  /*0050*/  ISETP.GT.AND P0, PT, R5, 0xf423f, PT ;  /* 0x000f423f0500780c */ /* 0x000fda0003f04270 */
[----:B------:R-:W-:Y:S05]  /*0060*/  @P0 EXIT ;  /* 0x000000000000094d */ /* 0x000fea0003800000 */
[----:B------:R-:W0:Y:S01]  /*0070*/  LDC.64 R2, c[0x0][0x380] ;  /* 0x0000e000ff027b82 */ /* 0x000e220000000a00 */
[----:B------:R-:W1:Y:S01]  /*0080*/  LDCU.64 UR4, c[0x0][0x358] ;  /* 0x00006b00ff0477ac */ /* 0x000e620008000a00 */
[----:B0-----:R-:W-:-:S06]  /*0090*/  IMAD.WIDE R2, R5, 0x4, R2 ;  /* 0x0000000405027825 */ /* 0x001fcc00078e0202 */
[----:B------:R-:W0:Y:S01]  /*00a0*/  LDC.64 R4, c[0x0][0x388] ;  /* 0x0000e200ff047b82 */ /* 0x000e220000000a00 */
[----:B-1----:R-:W2:Y:S01]  /*00b0*/  LDG.E R2, desc[UR4][R2.64] ;  /* 0x0000000402027981 */ /* 0x002ea2000c1e1900 */
[----:B------:R-:W-:Y:S01]  /*00c0*/  IMAD.MOV.U32 R9, RZ, RZ, 0x1 ;  /* 0x00000001ff097424 */ /* 0x000fe200078e00ff */
[----:B--2---:R-:W-:-:S04]  /*00d0*/  SHF.R.S32.HI R7, RZ, 0x1f, R2 ;  /* 0x0000001fff077819 */ /* 0x004fc80000011402 */
[----:B------:R-:W-:-:S04]  /*00e0*/  LEA.HI R7, R7, R2, RZ, 0x3 ;  /* 0x0000000207077211 */ /* 0x000fc800078f18ff */
[----:B------:R-:W-:-:S05]  /*00f0*/  LOP3.LUT R7, R7, 0xfffffff8, RZ, 0xc0, !PT ;  /* 0xfffffff807077812 */ /* 0x000fca00078ec0ff */
[----:B------:R-:W-:-:S05]  /*0100*/  IMAD.IADD R7, R2, 0x1, -R7 ;  /* 0x0000000102077824 */ /* 0x000fca00078e0a07 */
[----:B------:R-:W-:-:S05]  /*0110*/  LEA R7, R0, R7, 0x3 ;  /* 0x0000000700077211 */ /* 0x000fca00078e18ff */
[----:B0-----:R-:W-:-:S05]  /*0120*/  IMAD.WIDE.U32 R4, R7, 0x4, R4 ;  /* 0x0000000407047825 */ /* 0x001fca00078e0004 */
[----:B------:R-:W-:Y:S01]  /*0130*/  REDG.E.ADD.STRONG.GPU desc[UR4][R4.64], R9 ;  /* 0x000000090400798e */ /* 0x000fe2000c12e104 */
[----:B------:R-:W-:Y:S06]  /*0140*/  BAR.SYNC.DEFER_BLOCKING 0x0 ;  /* 0x0000000000007b1d */ /* 0x000fec0000010000 */
[----:B------:R-:W-:Y:S05]  /*0150*/  EXIT ;  /* 0x000000000000794d */ /* 0x000fea0003800000 */
.L_x_4:
        /* <DEDUP_REMOVED lines=10> */
.L_x_7:


//--------------------- .nv.shared.reserved.0     --------------------------
	.section	.nv.shared.reserved.0,"aw",@nobits
	.weak		__nv_reservedSMEM_offset_0_alias
	.size		__nv_reservedSMEM_offset_0_alias, 0, 64
	.other		__nv_reservedSMEM_offset_0_alias,@"STO_CUDA_RESERVED_SHARED STV_DEFAULT"
__nv_reservedSMEM_offset_0_alias:
	.zero		0
	.zero		64


//--------------------- .nv.constant0._Z9reduccioniPiS_ --------------------------
	.section	.nv.constant0._Z9reduccioniPiS_,"a",@progbits
	.sectionflags	@""
	.align	4
.nv.constant0._Z9reduccioniPiS_:
	.zero		920


//--------------------- .nv.constant0._Z10histogramaPi --------------------------
	.section	.nv.constant0._Z10histogramaPi,"a",@progbits
	.sectionflags	@""
	.align	4
.nv.constant0._Z10histogramaPi:
	.zero		904


//--------------------- .nv.constant0._Z6kernelPiS_ --------------------------
	.section	.nv.constant0._Z6kernelPiS_,"a",@progbits
	.sectionflags	@""
	.align	4
.nv.constant0._Z6kernelPiS_:
	.zero		912


//--------------------- SYMBOLS --------------------------

	.type		.nv.reservedSmem.offset0,@object
	.size		.nv.reservedSmem.offset0,0x4
